	.headerflags	@"EF_CUDA_TEXMODE_UNIFIED EF_CUDA_64BIT_ADDRESS EF_CUDA_ACCELERATORS EF_CUDA_SM90 EF_CUDA_VIRTUAL_SM(EF_CUDA_SM90)"
	.elftype	@"ET_EXEC"


//--------------------- .nv.info                  --------------------------
	.section	.nv.info,"",@"SHT_CUDA_INFO"
	.align	4


	//----- nvinfo : EIATTR_REGCOUNT
	.align		4
        /*0000*/ 	.byte	0x04, 0x2f
        /*0002*/ 	.short	(.L_3 - .L_2)
	.align		4
.L_2:
        /*0004*/ 	.word	index@(triton_poi_fused__native_batch_norm_legit_no_training_add_convolution_relu_97)
        /*0008*/ 	.word	0x00000016


	//----- nvinfo : EIATTR_MIN_STACK_SIZE
	.align		4
.L_3:
        /*000c*/ 	.byte	0x04, 0x12
        /*000e*/ 	.short	(.L_5 - .L_4)
	.align		4
.L_4:
        /*0010*/ 	.word	index@(triton_poi_fused__native_batch_norm_legit_no_training_add_convolution_relu_97)
        /*0014*/ 	.word	0x00000000


	//----- nvinfo : EIATTR_FRAME_SIZE
	.align		4
.L_5:
        /*0018*/ 	.byte	0x04, 0x11
        /*001a*/ 	.short	(.L_7 - .L_6)
	.align		4
.L_6:
        /*001c*/ 	.word	index@(triton_poi_fused__native_batch_norm_legit_no_training_add_convolution_relu_97)
        /*0020*/ 	.word	0x00000000


	//----- nvinfo : EIATTR_MIN_STACK_SIZE
	.align		4
.L_7:
        /*0024*/ 	.byte	0x04, 0x12
        /*0026*/ 	.short	(.L_9 - .L_8)
	.align		4
.L_8:
        /*0028*/ 	.word	index@(triton_poi_fused__native_batch_norm_legit_no_training_add_convolution_relu_97)
        /*002c*/ 	.word	0x00000000
.L_9:


//--------------------- .nv.info.triton_poi_fused__native_batch_norm_legit_no_training_add_convolution_relu_97 --------------------------
	.section	.nv.info.triton_poi_fused__native_batch_norm_legit_no_training_add_convolution_relu_97,"",@"SHT_CUDA_INFO"
	.sectionflags	@""
	.align	4


	//----- nvinfo : EIATTR_CUDA_API_VERSION
	.align		4
        /*0000*/ 	.byte	0x04, 0x37
        /*0002*/ 	.short	(.L_11 - .L_10)
.L_10:
        /*0004*/ 	.word	0x0000007c


	//----- nvinfo : EIATTR_KPARAM_INFO
	.align		4
.L_11:
        /*0008*/ 	.byte	0x04, 0x17
        /*000a*/ 	.short	(.L_13 - .L_12)
.L_12:
        /*000c*/ 	.word	0x00000000
        /*0010*/ 	.short	0x0008
        /*0012*/ 	.short	0x0040
        /*0014*/ 	.byte	0x00, 0xf0, 0x11, 0x00


	//----- nvinfo : EIATTR_KPARAM_INFO
	.align		4
.L_13:
        /*0018*/ 	.byte	0x04, 0x17
        /*001a*/ 	.short	(.L_15 - .L_14)
.L_14:
        /*001c*/ 	.word	0x00000000
        /*0020*/ 	.short	0x0007
        /*0022*/ 	.short	0x0038
        /*0024*/ 	.byte	0x00, 0xf4, 0x21, 0x00


	//----- nvinfo : EIATTR_KPARAM_INFO
	.align		4
.L_15:
        /*0028*/ 	.byte	0x04, 0x17
        /*002a*/ 	.short	(.L_17 - .L_16)
.L_16:
        /*002c*/ 	.word	0x00000000
        /*0030*/ 	.short	0x0006
        /*0032*/ 	.short	0x0030
        /*0034*/ 	.byte	0x00, 0xf4, 0x21, 0x00


	//----- nvinfo : EIATTR_KPARAM_INFO
	.align		4
.L_17:
        /*0038*/ 	.byte	0x04, 0x17
        /*003a*/ 	.short	(.L_19 - .L_18)
.L_18:
        /*003c*/ 	.word	0x00000000
        /*0040*/ 	.short	0x0005
        /*0042*/ 	.short	0x0028
        /*0044*/ 	.byte	0x00, 0xf4, 0x21, 0x00


	//----- nvinfo : EIATTR_KPARAM_INFO
	.align		4
.L_19:
        /*0048*/ 	.byte	0x04, 0x17
        /*004a*/ 	.short	(.L_21 - .L_20)
.L_20:
        /*004c*/ 	.word	0x00000000
        /*0050*/ 	.short	0x0004
        /*0052*/ 	.short	0x0020
        /*0054*/ 	.byte	0x00, 0xf4, 0x21, 0x00


	//----- nvinfo : EIATTR_KPARAM_INFO
	.align		4
.L_21:
        /*0058*/ 	.byte	0x04, 0x17
        /*005a*/ 	.short	(.L_23 - .L_22)
.L_22:
        /*005c*/ 	.word	0x00000000
        /*0060*/ 	.short	0x0003
        /*0062*/ 	.short	0x0018
        /*0064*/ 	.byte	0x00, 0xf4, 0x21, 0x00


	//----- nvinfo : EIATTR_KPARAM_INFO
	.align		4
.L_23:
        /*0068*/ 	.byte	0x04, 0x17
        /*006a*/ 	.short	(.L_25 - .L_24)
.L_24:
        /*006c*/ 	.word	0x00000000
        /*0070*/ 	.short	0x0002
        /*0072*/ 	.short	0x0010
        /*0074*/ 	.byte	0x00, 0xf4, 0x21, 0x00


	//----- nvinfo : EIATTR_KPARAM_INFO
	.align		4
.L_25:
        /*0078*/ 	.byte	0x04, 0x17
        /*007a*/ 	.short	(.L_27 - .L_26)
.L_26:
        /*007c*/ 	.word	0x00000000
        /*0080*/ 	.short	0x0001
        /*0082*/ 	.short	0x0008
        /*0084*/ 	.byte	0x00, 0xf4, 0x21, 0x00


	//----- nvinfo : EIATTR_KPARAM_INFO
	.align		4
.L_27:
        /*0088*/ 	.byte	0x04, 0x17
        /*008a*/ 	.short	(.L_29 - .L_28)
.L_28:
        /*008c*/ 	.word	0x00000000
        /*0090*/ 	.short	0x0000
        /*0092*/ 	.short	0x0000
        /*0094*/ 	.byte	0x00, 0xf4, 0x21, 0x00


	//----- nvinfo : EIATTR_SPARSE_MMA_MASK
	.align		4
.L_29:
        /*0098*/ 	.byte	0x03, 0x50
        /*009a*/ 	.short	0x0000


	//----- nvinfo : EIATTR_MAXREG_COUNT
	.align		4
        /*009c*/ 	.byte	0x03, 0x1b
        /*009e*/ 	.short	0x00ff


	//----- nvinfo : EIATTR_EXIT_INSTR_OFFSETS
	.align		4
        /*00a0*/ 	.byte	0x04, 0x1c
        /*00a2*/ 	.short	(.L_31 - .L_30)


	//   ....[0]....
.L_30:
        /*00a4*/ 	.word	0x00000380


	//----- nvinfo : EIATTR_REQNTID
	.align		4
.L_31:
        /*00a8*/ 	.byte	0x04, 0x10
        /*00aa*/ 	.short	(.L_33 - .L_32)
.L_32:
        /*00ac*/ 	.word	0x00000080
        /*00b0*/ 	.word	0x00000001
        /*00b4*/ 	.word	0x00000001


	//----- nvinfo : EIATTR_CBANK_PARAM_SIZE
	.align		4
.L_33:
        /*00b8*/ 	.byte	0x03, 0x19
        /*00ba*/ 	.short	0x0044


	//----- nvinfo : EIATTR_PARAM_CBANK
	.align		4
        /*00bc*/ 	.byte	0x04, 0x0a
        /*00be*/ 	.short	(.L_35 - .L_34)
	.align		4
.L_34:
        /*00c0*/ 	.word	index@(.nv.constant0.triton_poi_fused__native_batch_norm_legit_no_training_add_convolution_relu_97)
        /*00c4*/ 	.short	0x0210
        /*00c6*/ 	.short	0x0044


	//----- nvinfo : EIATTR_SW_WAR
	.align		4
.L_35:
        /*00c8*/ 	.byte	0x04, 0x36
        /*00ca*/ 	.short	(.L_37 - .L_36)
.L_36:
        /*00cc*/ 	.word	0x00000008
.L_37:


//--------------------- .nv.callgraph             --------------------------
	.section	.nv.callgraph,"",@"SHT_CUDA_CALLGRAPH"
	.align	4
	.sectionentsize	8
	.align		4
        /*0000*/ 	.word	0x00000000
	.align		4
        /*0004*/ 	.word	0xffffffff
	.align		4
        /*0008*/ 	.word	0x00000000
	.align		4
        /*000c*/ 	.word	0xfffffffe
	.align		4
        /*0010*/ 	.word	0x00000000
	.align		4
        /*0014*/ 	.word	0xfffffffd
	.align		4
        /*0018*/ 	.word	0x00000000
	.align		4
        /*001c*/ 	.word	0xfffffffc


//--------------------- .nv.constant4             --------------------------
	.section	.nv.constant4,"a",@progbits
	.align	8
	.align		8
.nv.constant4:
        /*0000*/ 	.dword	_$_str
	.align		8
        /*0008*/ 	.dword	_$_str_$_2


//--------------------- .text.triton_poi_fused__native_batch_norm_legit_no_training_add_convolution_relu_97 --------------------------
	.section	.text.triton_poi_fused__native_batch_norm_legit_no_training_add_convolution_relu_97,"ax",@progbits
	.align	128
        .global         triton_poi_fused__native_batch_norm_legit_no_training_add_convolution_relu_97
        .type           triton_poi_fused__native_batch_norm_legit_no_training_add_convolution_relu_97,@function
        .size           triton_poi_fused__native_batch_norm_legit_no_training_add_convolution_relu_97,(.L_x_1 - triton_poi_fused__native_batch_norm_legit_no_training_add_convolution_relu_97)
        .other          triton_poi_fused__native_batch_norm_legit_no_training_add_convolution_relu_97,@"STO_CUDA_ENTRY STV_DEFAULT"
triton_poi_fused__native_batch_norm_legit_no_training_add_convolution_relu_97:
.text.triton_poi_fused__native_batch_norm_legit_no_training_add_convolution_relu_97:
[----:B------:R-:W-:Y:S01]  /*0000*/  LDC R1, c[0x0][0x28] ;  /* 0x00000a00ff017b82 */ /* 0x000fe20000000800 */
[----:B------:R-:W1:Y:S07]  /*0010*/  S2R R0, SR_TID.X ;  /* 0x0000000000007919 */ /* 0x000e6e0000002100 */
[----:B------:R-:W2:Y:S01]  /*0020*/  LDC.64 R14, c[0x0][0x228] ;  /* 0x00008a00ff0e7b82 */ /* 0x000ea20000000a00 */
[----:B------:R-:W-:Y:S01]  /*0030*/  ULDC.64 UR4, c[0x0][0x208] ;  /* 0x0000820000047ab9 */ /* 0x000fe20000000a00 */
[----:B------:R-:W3:Y:S06]  /*0040*/  S2R R3, SR_CTAID.X ;  /* 0x0000000000037919 */ /* 0x000eec0000002500 */
[----:B------:R-:W4:Y:S08]  /*0050*/  LDC.64 R16, c[0x0][0x218] ;  /* 0x00008600ff107b82 */ /* 0x000f300000000a00 */
[----:B------:R-:W5:Y:S08]  /*0060*/  LDC.64 R18, c[0x0][0x220] ;  /* 0x00008800ff127b82 */ /* 0x000f700000000a00 */
[----:B------:R-:W5:Y:S01]  /*0070*/  LDC.64 R8, c[0x0][0x230] ;  /* 0x00008c00ff087b82 */ /* 0x000f620000000a00 */
[----:B-1----:R-:W-:-:S07]  /*0080*/  LOP3.LUT R0, R0, 0x7f, RZ, 0xc0, !PT ;  /* 0x0000007f00007812 */ /* 0x002fce00078ec0ff */
[----:B------:R-:W1:Y:S01]  /*0090*/  LDC.64 R4, c[0x0][0x238] ;  /* 0x00008e00ff047b82 */ /* 0x000e620000000a00 */
[----:B---3--:R-:W-:Y:S02]  /*00a0*/  SHF.R.S32.HI R2, RZ, 0x18, R3 ;  /* 0x00000018ff027819 */ /* 0x008fe40000011403 */
[----:B------:R-:W-:Y:S02]  /*00b0*/  LEA R0, R3, R0, 0x7 ;  /* 0x0000000003007211 */ /* 0x000fe400078e38ff */
[----:B------:R-:W-:-:S03]  /*00c0*/  SGXT R3, R2, 0x1 ;  /* 0x000000010203781a */ /* 0x000fc60000000200 */
[----:B------:R-:W3:Y:S01]  /*00d0*/  LDC.64 R10, c[0x0][0x240] ;  /* 0x00009000ff0a7b82 */ /* 0x000ee20000000a00 */
[----:B------:R-:W-:-:S04]  /*00e0*/  LEA.HI R3, R3, R0, RZ, 0x6 ;  /* 0x0000000003037211 */ /* 0x000fc800078f30ff */
[----:B------:R-:W-:-:S04]  /*00f0*/  SHF.R.S32.HI R3, RZ, 0x6, R3 ;  /* 0x00000006ff037819 */ /* 0x000fc80000011403 */
[----:B------:R-:W-:-:S04]  /*0100*/  LEA.HI R2, R3, R3, RZ, 0x7 ;  /* 0x0000000303027211 */ /* 0x000fc800078f38ff */
[----:B------:R-:W-:-:S04]  /*0110*/  LOP3.LUT R2, R2, 0xffffff80, RZ, 0xc0, !PT ;  /* 0xffffff8002027812 */ /* 0x000fc800078ec0ff */
[----:B------:R-:W-:Y:S02]  /*0120*/  IADD3 R7, R3, -R2, RZ ;  /* 0x8000000203077210 */ /* 0x000fe40007ffe0ff */
[----:B------:R-:W1:Y:S03]  /*0130*/  LDC.64 R2, c[0x0][0x210] ;  /* 0x00008400ff027b82 */ /* 0x000e660000000a00 */
[----:B--2---:R-:W-:-:S05]  /*0140*/  IMAD.WIDE R14, R7, 0x4, R14 ;  /* 0x00000004070e7825 */ /* 0x004fca00078e020e */
[----:B------:R-:W2:Y:S01]  /*0150*/  LDG.E.EL R6, desc[UR4][R14.64] ;  /* 0x000000040e067981 */ /* 0x000ea2000c2e1900 */
[----:B----4-:R-:W-:-:S04]  /*0160*/  IMAD.WIDE R16, R7, 0x4, R16 ;  /* 0x0000000407107825 */ /* 0x010fc800078e0210 */
[----:B-----5:R-:W-:Y:S01]  /*0170*/  IMAD.WIDE R18, R7, 0x4, R18 ;  /* 0x0000000407127825 */ /* 0x020fe200078e0212 */
[----:B------:R-:W4:Y:S04]  /*0180*/  LDG.E.EL R12, desc[UR4][R16.64] ;  /* 0x00000004100c7981 */ /* 0x000f28000c2e1900 */
[----:B------:R-:W5:Y:S01]  /*0190*/  LDG.E.EL R13, desc[UR4][R18.64] ;  /* 0x00000004120d7981 */ /* 0x000f62000c2e1900 */
[----:B01----:R-:W-:-:S05]  /*01a0*/  IMAD.WIDE R2, R0, 0x4, R2 ;  /* 0x0000000400027825 */ /* 0x003fca00078e0202 */
[----:B------:R-:W4:Y:S01]  /*01b0*/  LDG.E R15, desc[UR4][R2.64] ;  /* 0x00000004020f7981 */ /* 0x000f22000c1e1900 */
[----:B------:R-:W-:-:S04]  /*01c0*/  IMAD.WIDE R8, R7, 0x4, R8 ;  /* 0x0000000407087825 */ /* 0x000fc800078e0208 */
[----:B------:R-:W-:Y:S02]  /*01d0*/  IMAD.WIDE R4, R7, 0x4, R4 ;  /* 0x0000000407047825 */ /* 0x000fe400078e0204 */
[----:B------:R0:W5:Y:S04]  /*01e0*/  LDG.E.EL R8, desc[UR4][R8.64] ;  /* 0x0000000408087981 */ /* 0x000168000c2e1900 */
[----:B------:R1:W5:Y:S01]  /*01f0*/  LDG.E.EL R7, desc[UR4][R4.64] ;  /* 0x0000000404077981 */ /* 0x000362000c2e1900 */
[----:B---3--:R-:W-:-:S06]  /*0200*/  IMAD.WIDE R10, R0, 0x4, R10 ;  /* 0x00000004000a7825 */ /* 0x008fcc00078e020a */
[----:B------:R-:W3:Y:S01]  /*0210*/  LDG.E R10, desc[UR4][R10.64] ;  /* 0x000000040a0a7981 */ /* 0x000ee2000c1e1900 */
[----:B0-----:R-:W-:Y:S01]  /*0220*/  HFMA2.MMA R9, -RZ, RZ, 1.625, 0 ;  /* 0x3e800000ff097435 */ /* 0x001fe200000001ff */
[----:B-1----:R-:W0:Y:S02]  /*0230*/  LDC.64 R4, c[0x0][0x248] ;  /* 0x00009200ff047b82 */ /* 0x002e240000000a00 */
[----:B0-----:R-:W-:-:S04]  /*0240*/  IMAD.WIDE R4, R0, 0x4, R4 ;  /* 0x0000000400047825 */ /* 0x001fc800078e0204 */
[----:B--2---:R-:W-:-:S04]  /*0250*/  FADD R6, R6, 9.9999997473787516356e-06 ;  /* 0x3727c5ac06067421 */ /* 0x004fc80000000000 */
[----:B------:R-:W0:Y:S02]  /*0260*/  MUFU.SQRT R14, R6 ;  /* 0x00000006000e7308 */ /* 0x000e240000002000 */
[C---:B0-----:R-:W-:Y:S02]  /*0270*/  FSETP.GT.AND P0, PT, R14.reuse, 8.50705917302346158658e+37, PT ;  /* 0x7e8000000e00780b */ /* 0x041fe40003f04000 */
[----:B------:R-:W-:-:S11]  /*0280*/  FSETP.GEU.AND P1, PT, R14, 1.175494350822287508e-38, PT ;  /* 0x008000000e00780b */ /* 0x000fd60003f2e000 */
[----:B------:R-:W-:-:S04]  /*0290*/  @P0 FMUL R14, R14, 0.25 ;  /* 0x3e8000000e0e0820 */ /* 0x000fc80000400000 */
[----:B------:R-:W-:-:S06]  /*02a0*/  @!P1 FMUL R14, R14, 16777216 ;  /* 0x4b8000000e0e9820 */ /* 0x000fcc0000400000 */
[----:B------:R-:W0:Y:S01]  /*02b0*/  MUFU.RCP R14, R14 ;  /* 0x0000000e000e7308 */ /* 0x000e220000001000 */
[----:B------:R-:W-:Y:S01]  /*02c0*/  FSEL R9, R9, 1, P0 ;  /* 0x3f80000009097808 */ /* 0x000fe20000000000 */
[----:B----4-:R-:W-:-:S04]  /*02d0*/  FADD R12, R15, R12 ;  /* 0x0000000c0f0c7221 */ /* 0x010fc80000000000 */
[----:B------:R-:W-:Y:S01]  /*02e0*/  @!P1 FMUL R9, R9, 16777216 ;  /* 0x4b80000009099820 */ /* 0x000fe20000400000 */
[----:B-----5:R-:W-:-:S03]  /*02f0*/  FADD R13, -R13, R12 ;  /* 0x0000000c0d0d7221 */ /* 0x020fc60000000100 */
[----:B0-----:R-:W-:-:S04]  /*0300*/  FMUL R6, R14, R9 ;  /* 0x000000090e067220 */ /* 0x001fc80000400000 */
[----:B------:R-:W-:-:S04]  /*0310*/  FMUL R6, R13, R6 ;  /* 0x000000060d067220 */ /* 0x000fc80000400000 */
[----:B------:R-:W-:-:S05]  /*0320*/  FFMA R6, R8, R6, R7 ;  /* 0x0000000608067223 */ /* 0x000fca0000000007 */
[----:B------:R-:W-:-:S04]  /*0330*/  FSETP.GEU.AND P0, PT, R6, RZ, PT ;  /* 0x000000ff0600720b */ /* 0x000fc80003f0e000 */
[----:B------:R-:W-:Y:S01]  /*0340*/  FSEL R7, R6, RZ, P0 ;  /* 0x000000ff06077208 */ /* 0x000fe20000000000 */
[----:B------:R-:W-:Y:S04]  /*0350*/  STG.E desc[UR4][R2.64], R12 ;  /* 0x0000000c02007986 */ /* 0x000fe8000c101904 */
[----:B---3--:R-:W-:-:S05]  /*0360*/  FADD R7, R10, R7 ;  /* 0x000000070a077221 */ /* 0x008fca0000000000 */
[----:B------:R-:W-:Y:S01]  /*0370*/  STG.E desc[UR4][R4.64], R7 ;  /* 0x0000000704007986 */ /* 0x000fe2000c101904 */
[----:B------:R-:W-:Y:S05]  /*0380*/  EXIT ;  /* 0x000000000000794d */ /* 0x000fea0003800000 */
.L_x_0:
[----:B------:R-:W-:-:S00]  /*0390*/  BRA `(.L_x_0) ;  /* 0xfffffffc00fc7947 */ /* 0x000fc0000383ffff */
[----:B------:R-:W-:-:S00]  /*03a0*/  NOP ;  /* 0x0000000000007918 */ /* 0x000fc00000000000 */
        /* <DEDUP_REMOVED lines=13> */
.L_x_1:


//--------------------- .nv.global.init           --------------------------
	.section	.nv.global.init,"aw",@progbits
.nv.global.init:
	.type		_$_str,@object
	.size		_$_str,(_$_str_$_2 - _$_str)
_$_str:
        /*0000*/ 	.byte	0x5f, 0x5f, 0x43, 0x55, 0x44, 0x41, 0x5f, 0x46, 0x54, 0x5a, 0x00
	.type		_$_str_$_2,@object
	.size		_$_str_$_2,(.L_1 - _$_str_$_2)
_$_str_$_2:
        /*000b*/ 	.byte	0x5f, 0x5f, 0x43, 0x55, 0x44, 0x41, 0x5f, 0x50, 0x52, 0x45, 0x43, 0x5f, 0x53, 0x51, 0x52, 0x54
        /*001b*/ 	.byte	0x00
.L_1:


//--------------------- .nv.constant0.triton_poi_fused__native_batch_norm_legit_no_training_add_convolution_relu_97 --------------------------
	.section	.nv.constant0.triton_poi_fused__native_batch_norm_legit_no_training_add_convolution_relu_97,"a",@progbits
	.sectionflags	@""
	.align	4
.nv.constant0.triton_poi_fused__native_batch_norm_legit_no_training_add_convolution_relu_97:
	.zero		596
